//
// Generated by NVIDIA NVVM Compiler
//
// Compiler Build ID: CL-36424714
// Cuda compilation tools, release 13.0, V13.0.88
// Based on NVVM 20.0.0
//

.version 9.0
.target sm_100
.address_size 64

	// .globl	_Z17bitonicSortKernelPiiii

.visible .entry _Z17bitonicSortKernelPiiii(
	.param .u64 .ptr .align 1 _Z17bitonicSortKernelPiiii_param_0,
	.param .u32 _Z17bitonicSortKernelPiiii_param_1,
	.param .u32 _Z17bitonicSortKernelPiiii_param_2,
	.param .u32 _Z17bitonicSortKernelPiiii_param_3
)
{
	.reg .pred 	%p<6>;
	.reg .b32 	%r<14>;
	.reg .b64 	%rd<11>;

	ld.param.u64 	%rd6, [_Z17bitonicSortKernelPiiii_param_0];
	ld.param.u32 	%r9, [_Z17bitonicSortKernelPiiii_param_1];
	ld.param.u32 	%r7, [_Z17bitonicSortKernelPiiii_param_2];
	ld.param.u32 	%r8, [_Z17bitonicSortKernelPiiii_param_3];
	cvta.to.global.u64 	%rd1, %rd6;
	mov.u32 	%r10, %ctaid.x;
	mov.u32 	%r11, %ntid.x;
	mov.u32 	%r12, %tid.x;
	mad.lo.s32 	%r1, %r10, %r11, %r12;
	setp.ge.s32 	%p1, %r1, %r9;
	@%p1 bra 	$L__BB0_7;
	xor.b32  	%r2, %r7, %r1;
	setp.le.s32 	%p2, %r2, %r1;
	@%p2 bra 	$L__BB0_7;
	and.b32  	%r13, %r8, %r1;
	setp.ne.s32 	%p3, %r13, 0;
	@%p3 bra 	$L__BB0_5;
	mul.wide.s32 	%rd9, %r1, 4;
	add.s64 	%rd2, %rd1, %rd9;
	ld.global.u32 	%r3, [%rd2];
	mul.wide.s32 	%rd10, %r2, 4;
	add.s64 	%rd3, %rd1, %rd10;
	ld.global.u32 	%r4, [%rd3];
	setp.le.s32 	%p5, %r3, %r4;
	@%p5 bra 	$L__BB0_7;
	st.global.u32 	[%rd2], %r4;
	st.global.u32 	[%rd3], %r3;
	bra.uni 	$L__BB0_7;
$L__BB0_5:
	mul.wide.s32 	%rd7, %r1, 4;
	add.s64 	%rd4, %rd1, %rd7;
	ld.global.u32 	%r5, [%rd4];
	mul.wide.s32 	%rd8, %r2, 4;
	add.s64 	%rd5, %rd1, %rd8;
	ld.global.u32 	%r6, [%rd5];
	setp.ge.s32 	%p4, %r5, %r6;
	@%p4 bra 	$L__BB0_7;
	st.global.u32 	[%rd4], %r6;
	st.global.u32 	[%rd5], %r5;
$L__BB0_7:
	ret;

}


// ===== COMPILED SASS (sm_100) =====

	.target	sm_100

	.elftype	@"ET_EXEC"


//--------------------- .note.nv.tkinfo           --------------------------
	.section	.note.nv.tkinfo,"",@"SHT_NOTE"
	.sectionflags	@"SHF_NOTE_NV_TKINFO"
	.tkinfo
        /*0018*/ 	.word	0x00000002
        /*0030*/ 	.string	""
        /*0030*/ 	.string	"ptxas"
        /*0030*/ 	.string	"Cuda compilation tools, release 13.0, V13.0.88"
        /*0030*/ 	.string	"Build cuda_13.0.r13.0/compiler.36424714_0"
        /*0030*/ 	.string	"-arch sm_100 -m 64 "



//--------------------- .note.nv.cuinfo           --------------------------
	.section	.note.nv.cuinfo,"",@"SHT_NOTE"
	.sectionflags	@"SHF_NOTE_NV_CUINFO"
        /*0018*/ 	.short	0x0002
        /*001a*/ 	.short	0x0064
        /*001c*/ 	.short	0x0082
	.zero		2


//--------------------- .nv.info                  --------------------------
	.section	.nv.info,"",@"SHT_CUDA_INFO"
	.align	4


	//----- nvinfo : EIATTR_REGCOUNT
	.align		4
        /*0000*/ 	.byte	0x04, 0x2f
        /*0002*/ 	.short	(.L_1 - .L_0)
	.align		4
.L_0:
        /*0004*/ 	.word	index@(_Z17bitonicSortKernelPiiii)
        /*0008*/ 	.word	0x0000000c


	//----- nvinfo : EIATTR_FRAME_SIZE
	.align		4
.L_1:
        /*000c*/ 	.byte	0x04, 0x11
        /*000e*/ 	.short	(.L_3 - .L_2)
	.align		4
.L_2:
        /*0010*/ 	.word	index@(_Z17bitonicSortKernelPiiii)
        /*0014*/ 	.word	0x00000000


	//----- nvinfo : EIATTR_MIN_STACK_SIZE
	.align		4
.L_3:
        /*0018*/ 	.byte	0x04, 0x12
        /*001a*/ 	.short	(.L_5 - .L_4)
	.align		4
.L_4:
        /*001c*/ 	.word	index@(_Z17bitonicSortKernelPiiii)
        /*0020*/ 	.word	0x00000000
.L_5:


//--------------------- .nv.compat                --------------------------
	.section	.nv.compat,"",@"SHT_CUDA_COMPAT_INFO"
	.align	4
        /*0000*/ 	.byte	0x02, 0x09, 0x00, 0x00, 0x02, 0x02, 0x01, 0x00, 0x02, 0x05, 0x05, 0x00, 0x03, 0x07, 0x01, 0x01
        /*0010*/ 	.byte	0x02, 0x03, 0x00, 0x00, 0x02, 0x06, 0x01, 0x00, 0x04, 0x0b, 0x08, 0x00, 0x09, 0x00, 0x00, 0x00
        /*0020*/ 	.byte	0x00, 0x00, 0x00, 0x00


//--------------------- .nv.info._Z17bitonicSortKernelPiiii --------------------------
	.section	.nv.info._Z17bitonicSortKernelPiiii,"",@"SHT_CUDA_INFO"
	.sectionflags	@""
	.align	4


	//----- nvinfo : EIATTR_CUDA_API_VERSION
	.align		4
        /*0000*/ 	.byte	0x04, 0x37
        /*0002*/ 	.short	(.L_7 - .L_6)
.L_6:
        /*0004*/ 	.word	0x00000082


	//----- nvinfo : EIATTR_KPARAM_INFO
	.align		4
.L_7:
        /*0008*/ 	.byte	0x04, 0x17
        /*000a*/ 	.short	(.L_9 - .L_8)
.L_8:
        /*000c*/ 	.word	0x00000000
        /*0010*/ 	.short	0x0003
        /*0012*/ 	.short	0x0010
        /*0014*/ 	.byte	0x00, 0xf0, 0x11, 0x00


	//----- nvinfo : EIATTR_KPARAM_INFO
	.align		4
.L_9:
        /*0018*/ 	.byte	0x04, 0x17
        /*001a*/ 	.short	(.L_11 - .L_10)
.L_10:
        /*001c*/ 	.word	0x00000000
        /*0020*/ 	.short	0x0002
        /*0022*/ 	.short	0x000c
        /*0024*/ 	.byte	0x00, 0xf0, 0x11, 0x00


	//----- nvinfo : EIATTR_KPARAM_INFO
	.align		4
.L_11:
        /*0028*/ 	.byte	0x04, 0x17
        /*002a*/ 	.short	(.L_13 - .L_12)
.L_12:
        /*002c*/ 	.word	0x00000000
        /*0030*/ 	.short	0x0001
        /*0032*/ 	.short	0x0008
        /*0034*/ 	.byte	0x00, 0xf0, 0x11, 0x00


	//----- nvinfo : EIATTR_KPARAM_INFO
	.align		4
.L_13:
        /*0038*/ 	.byte	0x04, 0x17
        /*003a*/ 	.short	(.L_15 - .L_14)
.L_14:
        /*003c*/ 	.word	0x00000000
        /*0040*/ 	.short	0x0000
        /*0042*/ 	.short	0x0000
        /*0044*/ 	.byte	0x00, 0xf5, 0x21, 0x00


	//----- nvinfo : EIATTR_SPARSE_MMA_MASK
	.align		4
.L_15:
        /*0048*/ 	.byte	0x03, 0x50
        /*004a*/ 	.short	0x0000


	//----- nvinfo : EIATTR_MAXREG_COUNT
	.align		4
        /*004c*/ 	.byte	0x03, 0x1b
        /*004e*/ 	.short	0x00ff


	//----- nvinfo : EIATTR_MERCURY_ISA_VERSION
	.align		4
        /*0050*/ 	.byte	0x03, 0x5f
        /*0052*/ 	.short	0x0101


	//----- nvinfo : EIATTR_VRC_CTA_INIT_COUNT
	.align		4
        /*0054*/ 	.byte	0x02, 0x4a
	.zero		1
	.zero		1


	//----- nvinfo : EIATTR_EXIT_INSTR_OFFSETS
	.align		4
        /*0058*/ 	.byte	0x04, 0x1c
        /*005a*/ 	.short	(.L_17 - .L_16)


	//   ....[0]....
.L_16:
        /*005c*/ 	.word	0x00000070


	//   ....[1]....
        /*0060*/ 	.word	0x000000b0


	//   ....[2]....
        /*0064*/ 	.word	0x00000160


	//   ....[3]....
        /*0068*/ 	.word	0x00000190


	//   ....[4]....
        /*006c*/ 	.word	0x00000200


	//   ....[5]....
        /*0070*/ 	.word	0x00000230


	//----- nvinfo : EIATTR_CRS_STACK_SIZE
	.align		4
.L_17:
        /*0074*/ 	.byte	0x04, 0x1e
        /*0076*/ 	.short	(.L_19 - .L_18)
.L_18:
        /*0078*/ 	.word	0x00000000


	//----- nvinfo : EIATTR_CBANK_PARAM_SIZE
	.align		4
.L_19:
        /*007c*/ 	.byte	0x03, 0x19
        /*007e*/ 	.short	0x0014


	//----- nvinfo : EIATTR_PARAM_CBANK
	.align		4
        /*0080*/ 	.byte	0x04, 0x0a
        /*0082*/ 	.short	(.L_21 - .L_20)
	.align		4
.L_20:
        /*0084*/ 	.word	index@(.nv.constant0._Z17bitonicSortKernelPiiii)
        /*0088*/ 	.short	0x0380
        /*008a*/ 	.short	0x0014


	//----- nvinfo : EIATTR_SW_WAR
	.align		4
.L_21:
        /*008c*/ 	.byte	0x04, 0x36
        /*008e*/ 	.short	(.L_23 - .L_22)
.L_22:
        /*0090*/ 	.word	0x00000008
.L_23:


//--------------------- .nv.callgraph             --------------------------
	.section	.nv.callgraph,"",@"SHT_CUDA_CALLGRAPH"
	.align	4
	.sectionentsize	8
	.align		4
        /*0000*/ 	.word	0x00000000
	.align		4
        /*0004*/ 	.word	0xffffffff
	.align		4
        /*0008*/ 	.word	0x00000000
	.align		4
        /*000c*/ 	.word	0xfffffffe
	.align		4
        /*0010*/ 	.word	0x00000000
	.align		4
        /*0014*/ 	.word	0xfffffffd
	.align		4
        /*0018*/ 	.word	0x00000000
	.align		4
        /*001c*/ 	.word	0xfffffffc


//--------------------- .text._Z17bitonicSortKernelPiiii --------------------------
	.section	.text._Z17bitonicSortKernelPiiii,"ax",@progbits
	.align	128
        .global         _Z17bitonicSortKernelPiiii
        .type           _Z17bitonicSortKernelPiiii,@function
        .size           _Z17bitonicSortKernelPiiii,(.L_x_2 - _Z17bitonicSortKernelPiiii)
        .other          _Z17bitonicSortKernelPiiii,@"STO_CUDA_ENTRY STV_DEFAULT"
_Z17bitonicSortKernelPiiii:
.text._Z17bitonicSortKernelPiiii:
[----:B------:R-:W-:Y:S01]  /*0000*/  LDC R1, c[0x0][0x37c] ;  /* 0x0000df00ff017b82 */ /* 0x000fe20000000800 */
[----:B------:R-:W0:Y:S07]  /*0010*/  S2R R0, SR_TID.X ;  /* 0x0000000000007919 */ /* 0x000e2e0000002100 */
[----:B------:R-:W0:Y:S01]  /*0020*/  S2UR UR4, SR_CTAID.X ;  /* 0x00000000000479c3 */ /* 0x000e220000002500 */
[----:B------:R-:W1:Y:S07]  /*0030*/  LDCU UR5, c[0x0][0x388] ;  /* 0x00007100ff0577ac */ /* 0x000e6e0008000800 */
[----:B------:R-:W0:Y:S02]  /*0040*/  LDC R7, c[0x0][0x360] ;  /* 0x0000d800ff077b82 */ /* 0x000e240000000800 */
[----:B0-----:R-:W-:-:S05]  /*0050*/  IMAD R7, R7, UR4, R0 ;  /* 0x0000000407077c24 */ /* 0x001fca000f8e0200 */
[----:B-1----:R-:W-:-:S13]  /*0060*/  ISETP.GE.AND P0, PT, R7, UR5, PT ;  /* 0x0000000507007c0c */ /* 0x002fda000bf06270 */
[----:B------:R-:W-:Y:S05]  /*0070*/  @P0 EXIT ;  /* 0x000000000000094d */ /* 0x000fea0003800000 */
[----:B------:R-:W0:Y:S02]  /*0080*/  LDCU UR4, c[0x0][0x38c] ;  /* 0x00007180ff0477ac */ /* 0x000e240008000800 */
[----:B0-----:R-:W-:-:S04]  /*0090*/  LOP3.LUT R9, R7, UR4, RZ, 0x3c, !PT ;  /* 0x0000000407097c12 */ /* 0x001fc8000f8e3cff */
[----:B------:R-:W-:-:S13]  /*00a0*/  ISETP.GT.AND P0, PT, R9, R7, PT ;  /* 0x000000070900720c */ /* 0x000fda0003f04270 */
[----:B------:R-:W-:Y:S05]  /*00b0*/  @!P0 EXIT ;  /* 0x000000000000894d */ /* 0x000fea0003800000 */
[----:B------:R-:W0:Y:S02]  /*00c0*/  LDCU UR4, c[0x0][0x390] ;  /* 0x00007200ff0477ac */ /* 0x000e240008000800 */
[----:B0-----:R-:W-:Y:S01]  /*00d0*/  LOP3.LUT P0, RZ, R7, UR4, RZ, 0xc0, !PT ;  /* 0x0000000407ff7c12 */ /* 0x001fe2000f80c0ff */
[----:B------:R-:W0:-:S12]  /*00e0*/  LDCU.64 UR4, c[0x0][0x358] ;  /* 0x00006b00ff0477ac */ /* 0x000e180008000a00 */
[----:B------:R-:W-:Y:S05]  /*00f0*/  @P0 BRA `(.L_x_0) ;  /* 0x0000000000280947 */ /* 0x000fea0003800000 */
[----:B------:R-:W1:Y:S02]  /*0100*/  LDC.64 R4, c[0x0][0x380] ;  /* 0x0000e000ff047b82 */ /* 0x000e640000000a00 */
[----:B-1----:R-:W-:-:S04]  /*0110*/  IMAD.WIDE R2, R7, 0x4, R4 ;  /* 0x0000000407027825 */ /* 0x002fc800078e0204 */
[----:B------:R-:W-:Y:S01]  /*0120*/  IMAD.WIDE R4, R9, 0x4, R4 ;  /* 0x0000000409047825 */ /* 0x000fe200078e0204 */
[----:B0-----:R-:W2:Y:S04]  /*0130*/  LDG.E R7, desc[UR4][R2.64] ;  /* 0x0000000402077981 */ /* 0x001ea8000c1e1900 */
[----:B------:R-:W2:Y:S02]  /*0140*/  LDG.E R0, desc[UR4][R4.64] ;  /* 0x0000000404007981 */ /* 0x000ea4000c1e1900 */
[----:B--2---:R-:W-:-:S13]  /*0150*/  ISETP.GT.AND P0, PT, R7, R0, PT ;  /* 0x000000000700720c */ /* 0x004fda0003f04270 */
[----:B------:R-:W-:Y:S05]  /*0160*/  @!P0 EXIT ;  /* 0x000000000000894d */ /* 0x000fea0003800000 */
[----:B------:R-:W-:Y:S04]  /*0170*/  STG.E desc[UR4][R2.64], R0 ;  /* 0x0000000002007986 */ /* 0x000fe8000c101904 */
[----:B------:R-:W-:Y:S01]  /*0180*/  STG.E desc[UR4][R4.64], R7 ;  /* 0x0000000704007986 */ /* 0x000fe2000c101904 */
[----:B------:R-:W-:Y:S05]  /*0190*/  EXIT ;  /* 0x000000000000794d */ /* 0x000fea0003800000 */
.L_x_0:
[----:B------:R-:W1:Y:S02]  /*01a0*/  LDC.64 R2, c[0x0][0x380] ;  /* 0x0000e000ff027b82 */ /* 0x000e640000000a00 */
[----:B-1----:R-:W-:-:S04]  /*01b0*/  IMAD.WIDE R4, R7, 0x4, R2 ;  /* 0x0000000407047825 */ /* 0x002fc800078e0202 */
[----:B------:R-:W-:Y:S01]  /*01c0*/  IMAD.WIDE R2, R9, 0x4, R2 ;  /* 0x0000000409027825 */ /* 0x000fe200078e0202 */
[----:B0-----:R-:W2:Y:S04]  /*01d0*/  LDG.E R7, desc[UR4][R4.64] ;  /* 0x0000000404077981 */ /* 0x001ea8000c1e1900 */
[----:B------:R-:W2:Y:S02]  /*01e0*/  LDG.E R0, desc[UR4][R2.64] ;  /* 0x0000000402007981 */ /* 0x000ea4000c1e1900 */
[----:B--2---:R-:W-:-:S13]  /*01f0*/  ISETP.GE.AND P0, PT, R7, R0, PT ;  /* 0x000000000700720c */ /* 0x004fda0003f06270 */
[----:B------:R-:W-:Y:S05]  /*0200*/  @P0 EXIT ;  /* 0x000000000000094d */ /* 0x000fea0003800000 */
[----:B------:R-:W-:Y:S04]  /*0210*/  STG.E desc[UR4][R4.64], R0 ;  /* 0x0000000004007986 */ /* 0x000fe8000c101904 */
[----:B------:R-:W-:Y:S01]  /*0220*/  STG.E desc[UR4][R2.64], R7 ;  /* 0x0000000702007986 */ /* 0x000fe2000c101904 */
[----:B------:R-:W-:Y:S05]  /*0230*/  EXIT ;  /* 0x000000000000794d */ /* 0x000fea0003800000 */
.L_x_1:
[----:B------:R-:W-:-:S00]  /*0240*/  BRA `(.L_x_1) ;  /* 0xfffffffc00fc7947 */ /* 0x000fc0000383ffff */
[----:B------:R-:W-:-:S00]  /*0250*/  NOP ;  /* 0x0000000000007918 */ /* 0x000fc00000000000 */
        /* <DEDUP_REMOVED lines=10> */
.L_x_2:


//--------------------- .nv.shared.reserved.0     --------------------------
	.section	.nv.shared.reserved.0,"aw",@nobits
	.weak		__nv_reservedSMEM_offset_0_alias
	.size		__nv_reservedSMEM_offset_0_alias, 0, 64
	.other		__nv_reservedSMEM_offset_0_alias,@"STO_CUDA_RESERVED_SHARED STV_DEFAULT"
__nv_reservedSMEM_offset_0_alias:
	.zero		0
	.zero		64


//--------------------- .nv.constant0._Z17bitonicSortKernelPiiii --------------------------
	.section	.nv.constant0._Z17bitonicSortKernelPiiii,"a",@progbits
	.sectionflags	@""
	.align	4
.nv.constant0._Z17bitonicSortKernelPiiii:
	.zero		916


//--------------------- SYMBOLS --------------------------

	.type		.nv.reservedSmem.offset0,@object
	.size		.nv.reservedSmem.offset0,0x4
